//
// Generated by NVIDIA NVVM Compiler
//
// Compiler Build ID: CL-36424714
// Cuda compilation tools, release 13.0, V13.0.88
// Based on NVVM 20.0.0
//

.version 9.0
.target sm_100
.address_size 64

	// .globl	_Z6kernelPKfS0_Pfi

.visible .entry _Z6kernelPKfS0_Pfi(
	.param .u64 .ptr .align 1 _Z6kernelPKfS0_Pfi_param_0,
	.param .u64 .ptr .align 1 _Z6kernelPKfS0_Pfi_param_1,
	.param .u64 .ptr .align 1 _Z6kernelPKfS0_Pfi_param_2,
	.param .u32 _Z6kernelPKfS0_Pfi_param_3
)
{
	.reg .pred 	%p<2>;
	.reg .b32 	%r<6>;
	.reg .b32 	%f<4>;
	.reg .b64 	%rd<11>;

	ld.param.u64 	%rd1, [_Z6kernelPKfS0_Pfi_param_0];
	ld.param.u64 	%rd2, [_Z6kernelPKfS0_Pfi_param_1];
	ld.param.u64 	%rd3, [_Z6kernelPKfS0_Pfi_param_2];
	ld.param.u32 	%r2, [_Z6kernelPKfS0_Pfi_param_3];
	mov.u32 	%r3, %ctaid.x;
	mov.u32 	%r4, %ntid.x;
	mov.u32 	%r5, %tid.x;
	mad.lo.s32 	%r1, %r3, %r4, %r5;
	setp.ge.s32 	%p1, %r1, %r2;
	@%p1 bra 	$L__BB0_2;
	cvta.to.global.u64 	%rd4, %rd1;
	cvta.to.global.u64 	%rd5, %rd2;
	cvta.to.global.u64 	%rd6, %rd3;
	mul.wide.s32 	%rd7, %r1, 4;
	add.s64 	%rd8, %rd4, %rd7;
	ld.global.f32 	%f1, [%rd8];
	add.s64 	%rd9, %rd5, %rd7;
	ld.global.f32 	%f2, [%rd9];
	fma.rn.f32 	%f3, %f1, %f2, 0f3F800000;
	add.s64 	%rd10, %rd6, %rd7;
	st.global.f32 	[%rd10], %f3;
$L__BB0_2:
	ret;

}


// ===== COMPILED SASS (sm_100) =====

	.target	sm_100

	.elftype	@"ET_EXEC"


//--------------------- .note.nv.tkinfo           --------------------------
	.section	.note.nv.tkinfo,"",@"SHT_NOTE"
	.sectionflags	@"SHF_NOTE_NV_TKINFO"
	.tkinfo
        /*0018*/ 	.word	0x00000002
        /*0030*/ 	.string	""
        /*0030*/ 	.string	"ptxas"
        /*0030*/ 	.string	"Cuda compilation tools, release 13.0, V13.0.88"
        /*0030*/ 	.string	"Build cuda_13.0.r13.0/compiler.36424714_0"
        /*0030*/ 	.string	"-arch sm_100 -m 64 "



//--------------------- .note.nv.cuinfo           --------------------------
	.section	.note.nv.cuinfo,"",@"SHT_NOTE"
	.sectionflags	@"SHF_NOTE_NV_CUINFO"
        /*0018*/ 	.short	0x0002
        /*001a*/ 	.short	0x0064
        /*001c*/ 	.short	0x0082
	.zero		2


//--------------------- .nv.info                  --------------------------
	.section	.nv.info,"",@"SHT_CUDA_INFO"
	.align	4


	//----- nvinfo : EIATTR_REGCOUNT
	.align		4
        /*0000*/ 	.byte	0x04, 0x2f
        /*0002*/ 	.short	(.L_1 - .L_0)
	.align		4
.L_0:
        /*0004*/ 	.word	index@(_Z6kernelPKfS0_Pfi)
        /*0008*/ 	.word	0x0000000c


	//----- nvinfo : EIATTR_FRAME_SIZE
	.align		4
.L_1:
        /*000c*/ 	.byte	0x04, 0x11
        /*000e*/ 	.short	(.L_3 - .L_2)
	.align		4
.L_2:
        /*0010*/ 	.word	index@(_Z6kernelPKfS0_Pfi)
        /*0014*/ 	.word	0x00000000


	//----- nvinfo : EIATTR_MIN_STACK_SIZE
	.align		4
.L_3:
        /*0018*/ 	.byte	0x04, 0x12
        /*001a*/ 	.short	(.L_5 - .L_4)
	.align		4
.L_4:
        /*001c*/ 	.word	index@(_Z6kernelPKfS0_Pfi)
        /*0020*/ 	.word	0x00000000
.L_5:


//--------------------- .nv.compat                --------------------------
	.section	.nv.compat,"",@"SHT_CUDA_COMPAT_INFO"
	.align	4
        /*0000*/ 	.byte	0x02, 0x09, 0x00, 0x00, 0x02, 0x02, 0x01, 0x00, 0x02, 0x05, 0x05, 0x00, 0x03, 0x07, 0x01, 0x01
        /*0010*/ 	.byte	0x02, 0x03, 0x00, 0x00, 0x02, 0x06, 0x01, 0x00, 0x04, 0x0b, 0x08, 0x00, 0x09, 0x00, 0x00, 0x00
        /*0020*/ 	.byte	0x00, 0x00, 0x00, 0x00


//--------------------- .nv.info._Z6kernelPKfS0_Pfi --------------------------
	.section	.nv.info._Z6kernelPKfS0_Pfi,"",@"SHT_CUDA_INFO"
	.sectionflags	@""
	.align	4


	//----- nvinfo : EIATTR_CUDA_API_VERSION
	.align		4
        /*0000*/ 	.byte	0x04, 0x37
        /*0002*/ 	.short	(.L_7 - .L_6)
.L_6:
        /*0004*/ 	.word	0x00000082


	//----- nvinfo : EIATTR_KPARAM_INFO
	.align		4
.L_7:
        /*0008*/ 	.byte	0x04, 0x17
        /*000a*/ 	.short	(.L_9 - .L_8)
.L_8:
        /*000c*/ 	.word	0x00000000
        /*0010*/ 	.short	0x0003
        /*0012*/ 	.short	0x0018
        /*0014*/ 	.byte	0x00, 0xf0, 0x11, 0x00


	//----- nvinfo : EIATTR_KPARAM_INFO
	.align		4
.L_9:
        /*0018*/ 	.byte	0x04, 0x17
        /*001a*/ 	.short	(.L_11 - .L_10)
.L_10:
        /*001c*/ 	.word	0x00000000
        /*0020*/ 	.short	0x0002
        /*0022*/ 	.short	0x0010
        /*0024*/ 	.byte	0x00, 0xf5, 0x21, 0x00


	//----- nvinfo : EIATTR_KPARAM_INFO
	.align		4
.L_11:
        /*0028*/ 	.byte	0x04, 0x17
        /*002a*/ 	.short	(.L_13 - .L_12)
.L_12:
        /*002c*/ 	.word	0x00000000
        /*0030*/ 	.short	0x0001
        /*0032*/ 	.short	0x0008
        /*0034*/ 	.byte	0x00, 0xf5, 0x21, 0x00


	//----- nvinfo : EIATTR_KPARAM_INFO
	.align		4
.L_13:
        /*0038*/ 	.byte	0x04, 0x17
        /*003a*/ 	.short	(.L_15 - .L_14)
.L_14:
        /*003c*/ 	.word	0x00000000
        /*0040*/ 	.short	0x0000
        /*0042*/ 	.short	0x0000
        /*0044*/ 	.byte	0x00, 0xf5, 0x21, 0x00


	//----- nvinfo : EIATTR_SPARSE_MMA_MASK
	.align		4
.L_15:
        /*0048*/ 	.byte	0x03, 0x50
        /*004a*/ 	.short	0x0000


	//----- nvinfo : EIATTR_MAXREG_COUNT
	.align		4
        /*004c*/ 	.byte	0x03, 0x1b
        /*004e*/ 	.short	0x00ff


	//----- nvinfo : EIATTR_MERCURY_ISA_VERSION
	.align		4
        /*0050*/ 	.byte	0x03, 0x5f
        /*0052*/ 	.short	0x0101


	//----- nvinfo : EIATTR_VRC_CTA_INIT_COUNT
	.align		4
        /*0054*/ 	.byte	0x02, 0x4a
	.zero		1
	.zero		1


	//----- nvinfo : EIATTR_EXIT_INSTR_OFFSETS
	.align		4
        /*0058*/ 	.byte	0x04, 0x1c
        /*005a*/ 	.short	(.L_17 - .L_16)


	//   ....[0]....
.L_16:
        /*005c*/ 	.word	0x00000070


	//   ....[1]....
        /*0060*/ 	.word	0x00000130


	//----- nvinfo : EIATTR_CBANK_PARAM_SIZE
	.align		4
.L_17:
        /*0064*/ 	.byte	0x03, 0x19
        /*0066*/ 	.short	0x001c


	//----- nvinfo : EIATTR_PARAM_CBANK
	.align		4
        /*0068*/ 	.byte	0x04, 0x0a
        /*006a*/ 	.short	(.L_19 - .L_18)
	.align		4
.L_18:
        /*006c*/ 	.word	index@(.nv.constant0._Z6kernelPKfS0_Pfi)
        /*0070*/ 	.short	0x0380
        /*0072*/ 	.short	0x001c


	//----- nvinfo : EIATTR_SW_WAR
	.align		4
.L_19:
        /*0074*/ 	.byte	0x04, 0x36
        /*0076*/ 	.short	(.L_21 - .L_20)
.L_20:
        /*0078*/ 	.word	0x00000008
.L_21:


//--------------------- .nv.callgraph             --------------------------
	.section	.nv.callgraph,"",@"SHT_CUDA_CALLGRAPH"
	.align	4
	.sectionentsize	8
	.align		4
        /*0000*/ 	.word	0x00000000
	.align		4
        /*0004*/ 	.word	0xffffffff
	.align		4
        /*0008*/ 	.word	0x00000000
	.align		4
        /*000c*/ 	.word	0xfffffffe
	.align		4
        /*0010*/ 	.word	0x00000000
	.align		4
        /*0014*/ 	.word	0xfffffffd
	.align		4
        /*0018*/ 	.word	0x00000000
	.align		4
        /*001c*/ 	.word	0xfffffffc


//--------------------- .text._Z6kernelPKfS0_Pfi  --------------------------
	.section	.text._Z6kernelPKfS0_Pfi,"ax",@progbits
	.align	128
        .global         _Z6kernelPKfS0_Pfi
        .type           _Z6kernelPKfS0_Pfi,@function
        .size           _Z6kernelPKfS0_Pfi,(.L_x_1 - _Z6kernelPKfS0_Pfi)
        .other          _Z6kernelPKfS0_Pfi,@"STO_CUDA_ENTRY STV_DEFAULT"
_Z6kernelPKfS0_Pfi:
.text._Z6kernelPKfS0_Pfi:
[----:B------:R-:W-:Y:S01]  /*0000*/  LDC R1, c[0x0][0x37c] ;  /* 0x0000df00ff017b82 */ /* 0x000fe20000000800 */
[----:B------:R-:W0:Y:S07]  /*0010*/  S2R R0, SR_TID.X ;  /* 0x0000000000007919 */ /* 0x000e2e0000002100 */
[----:B------:R-:W0:Y:S01]  /*0020*/  S2UR UR4, SR_CTAID.X ;  /* 0x00000000000479c3 */ /* 0x000e220000002500 */
[----:B------:R-:W1:Y:S07]  /*0030*/  LDCU UR5, c[0x0][0x398] ;  /* 0x00007300ff0577ac */ /* 0x000e6e0008000800 */
[----:B------:R-:W0:Y:S02]  /*0040*/  LDC R9, c[0x0][0x360] ;  /* 0x0000d800ff097b82 */ /* 0x000e240000000800 */
[----:B0-----:R-:W-:-:S05]  /*0050*/  IMAD R9, R9, UR4, R0 ;  /* 0x0000000409097c24 */ /* 0x001fca000f8e0200 */
[----:B-1----:R-:W-:-:S13]  /*0060*/  ISETP.GE.AND P0, PT, R9, UR5, PT ;  /* 0x0000000509007c0c */ /* 0x002fda000bf06270 */
[----:B------:R-:W-:Y:S05]  /*0070*/  @P0 EXIT ;  /* 0x000000000000094d */ /* 0x000fea0003800000 */
[----:B------:R-:W0:Y:S01]  /*0080*/  LDC.64 R2, c[0x0][0x380] ;  /* 0x0000e000ff027b82 */ /* 0x000e220000000a00 */
[----:B------:R-:W1:Y:S07]  /*0090*/  LDCU.64 UR4, c[0x0][0x358] ;  /* 0x00006b00ff0477ac */ /* 0x000e6e0008000a00 */
[----:B------:R-:W2:Y:S08]  /*00a0*/  LDC.64 R4, c[0x0][0x388] ;  /* 0x0000e200ff047b82 */ /* 0x000eb00000000a00 */
[----:B------:R-:W3:Y:S01]  /*00b0*/  LDC.64 R6, c[0x0][0x390] ;  /* 0x0000e400ff067b82 */ /* 0x000ee20000000a00 */
[----:B0-----:R-:W-:-:S06]  /*00c0*/  IMAD.WIDE R2, R9, 0x4, R2 ;  /* 0x0000000409027825 */ /* 0x001fcc00078e0202 */
[----:B-1----:R-:W4:Y:S01]  /*00d0*/  LDG.E R2, desc[UR4][R2.64] ;  /* 0x0000000402027981 */ /* 0x002f22000c1e1900 */
[----:B--2---:R-:W-:-:S06]  /*00e0*/  IMAD.WIDE R4, R9, 0x4, R4 ;  /* 0x0000000409047825 */ /* 0x004fcc00078e0204 */
[----:B------:R-:W4:Y:S01]  /*00f0*/  LDG.E R5, desc[UR4][R4.64] ;  /* 0x0000000404057981 */ /* 0x000f22000c1e1900 */
[----:B---3--:R-:W-:-:S04]  /*0100*/  IMAD.WIDE R6, R9, 0x4, R6 ;  /* 0x0000000409067825 */ /* 0x008fc800078e0206 */
[----:B----4-:R-:W-:-:S05]  /*0110*/  FFMA R9, R2, R5, 1 ;  /* 0x3f80000002097423 */ /* 0x010fca0000000005 */
[----:B------:R-:W-:Y:S01]  /*0120*/  STG.E desc[UR4][R6.64], R9 ;  /* 0x0000000906007986 */ /* 0x000fe2000c101904 */
[----:B------:R-:W-:Y:S05]  /*0130*/  EXIT ;  /* 0x000000000000794d */ /* 0x000fea0003800000 */
.L_x_0:
[----:B------:R-:W-:-:S00]  /*0140*/  BRA `(.L_x_0) ;  /* 0xfffffffc00fc7947 */ /* 0x000fc0000383ffff */
[----:B------:R-:W-:-:S00]  /*0150*/  NOP ;  /* 0x0000000000007918 */ /* 0x000fc00000000000 */
        /* <DEDUP_REMOVED lines=10> */
.L_x_1:


//--------------------- .nv.shared.reserved.0     --------------------------
	.section	.nv.shared.reserved.0,"aw",@nobits
	.weak		__nv_reservedSMEM_offset_0_alias
	.size		__nv_reservedSMEM_offset_0_alias, 0, 64
	.other		__nv_reservedSMEM_offset_0_alias,@"STO_CUDA_RESERVED_SHARED STV_DEFAULT"
__nv_reservedSMEM_offset_0_alias:
	.zero		0
	.zero		64


//--------------------- .nv.constant0._Z6kernelPKfS0_Pfi --------------------------
	.section	.nv.constant0._Z6kernelPKfS0_Pfi,"a",@progbits
	.sectionflags	@""
	.align	4
.nv.constant0._Z6kernelPKfS0_Pfi:
	.zero		924


//--------------------- SYMBOLS --------------------------

	.type		.nv.reservedSmem.offset0,@object
	.size		.nv.reservedSmem.offset0,0x4
